//
// Generated by NVIDIA NVVM Compiler
//
// Compiler Build ID: CL-36424714
// Cuda compilation tools, release 13.0, V13.0.88
// Based on NVVM 20.0.0
//

.version 9.0
.target sm_100
.address_size 64

	// .globl	_Z12parallel_sumPiS_i
// _ZZ12parallel_sumPiS_iE4temp has been demoted

.visible .entry _Z12parallel_sumPiS_i(
	.param .u64 .ptr .align 1 _Z12parallel_sumPiS_i_param_0,
	.param .u64 .ptr .align 1 _Z12parallel_sumPiS_i_param_1,
	.param .u32 _Z12parallel_sumPiS_i_param_2
)
{
	.reg .pred 	%p<6>;
	.reg .b32 	%r<22>;
	.reg .b64 	%rd<9>;
	// demoted variable
	.shared .align 4 .b8 _ZZ12parallel_sumPiS_iE4temp[1024];
	ld.param.u64 	%rd1, [_Z12parallel_sumPiS_i_param_0];
	ld.param.u64 	%rd2, [_Z12parallel_sumPiS_i_param_1];
	ld.param.u32 	%r11, [_Z12parallel_sumPiS_i_param_2];
	mov.u32 	%r1, %tid.x;
	mov.u32 	%r2, %ctaid.x;
	mov.u32 	%r21, %ntid.x;
	mad.lo.s32 	%r4, %r2, %r21, %r1;
	setp.ge.s32 	%p1, %r4, %r11;
	mov.b32 	%r20, 0;
	@%p1 bra 	$L__BB0_2;
	cvta.to.global.u64 	%rd3, %rd1;
	mul.wide.s32 	%rd4, %r4, 4;
	add.s64 	%rd5, %rd3, %rd4;
	ld.global.u32 	%r20, [%rd5];
$L__BB0_2:
	shl.b32 	%r12, %r1, 2;
	mov.u32 	%r13, _ZZ12parallel_sumPiS_iE4temp;
	add.s32 	%r7, %r13, %r12;
	st.shared.u32 	[%r7], %r20;
	bar.sync 	0;
	setp.lt.u32 	%p2, %r21, 2;
	@%p2 bra 	$L__BB0_6;
$L__BB0_3:
	shr.u32 	%r9, %r21, 1;
	setp.ge.u32 	%p3, %r1, %r9;
	@%p3 bra 	$L__BB0_5;
	shl.b32 	%r14, %r9, 2;
	add.s32 	%r15, %r7, %r14;
	ld.shared.u32 	%r16, [%r15];
	ld.shared.u32 	%r17, [%r7];
	add.s32 	%r18, %r17, %r16;
	st.shared.u32 	[%r7], %r18;
$L__BB0_5:
	bar.sync 	0;
	setp.gt.u32 	%p4, %r21, 3;
	mov.u32 	%r21, %r9;
	@%p4 bra 	$L__BB0_3;
$L__BB0_6:
	setp.ne.s32 	%p5, %r1, 0;
	@%p5 bra 	$L__BB0_8;
	ld.shared.u32 	%r19, [_ZZ12parallel_sumPiS_iE4temp];
	cvta.to.global.u64 	%rd6, %rd2;
	mul.wide.u32 	%rd7, %r2, 4;
	add.s64 	%rd8, %rd6, %rd7;
	st.global.u32 	[%rd8], %r19;
$L__BB0_8:
	ret;

}


// ===== COMPILED SASS (sm_100) =====

	.target	sm_100

	.elftype	@"ET_EXEC"


//--------------------- .note.nv.tkinfo           --------------------------
	.section	.note.nv.tkinfo,"",@"SHT_NOTE"
	.sectionflags	@"SHF_NOTE_NV_TKINFO"
	.tkinfo
        /*0018*/ 	.word	0x00000002
        /*0030*/ 	.string	""
        /*0030*/ 	.string	"ptxas"
        /*0030*/ 	.string	"Cuda compilation tools, release 13.0, V13.0.88"
        /*0030*/ 	.string	"Build cuda_13.0.r13.0/compiler.36424714_0"
        /*0030*/ 	.string	"-arch sm_100 -m 64 "



//--------------------- .note.nv.cuinfo           --------------------------
	.section	.note.nv.cuinfo,"",@"SHT_NOTE"
	.sectionflags	@"SHF_NOTE_NV_CUINFO"
        /*0018*/ 	.short	0x0002
        /*001a*/ 	.short	0x0064
        /*001c*/ 	.short	0x0082
	.zero		2


//--------------------- .nv.info                  --------------------------
	.section	.nv.info,"",@"SHT_CUDA_INFO"
	.align	4


	//----- nvinfo : EIATTR_REGCOUNT
	.align		4
        /*0000*/ 	.byte	0x04, 0x2f
        /*0002*/ 	.short	(.L_1 - .L_0)
	.align		4
.L_0:
        /*0004*/ 	.word	index@(_Z12parallel_sumPiS_i)
        /*0008*/ 	.word	0x0000000b


	//----- nvinfo : EIATTR_FRAME_SIZE
	.align		4
.L_1:
        /*000c*/ 	.byte	0x04, 0x11
        /*000e*/ 	.short	(.L_3 - .L_2)
	.align		4
.L_2:
        /*0010*/ 	.word	index@(_Z12parallel_sumPiS_i)
        /*0014*/ 	.word	0x00000000


	//----- nvinfo : EIATTR_MIN_STACK_SIZE
	.align		4
.L_3:
        /*0018*/ 	.byte	0x04, 0x12
        /*001a*/ 	.short	(.L_5 - .L_4)
	.align		4
.L_4:
        /*001c*/ 	.word	index@(_Z12parallel_sumPiS_i)
        /*0020*/ 	.word	0x00000000
.L_5:


//--------------------- .nv.compat                --------------------------
	.section	.nv.compat,"",@"SHT_CUDA_COMPAT_INFO"
	.align	4
        /*0000*/ 	.byte	0x02, 0x09, 0x00, 0x00, 0x02, 0x02, 0x01, 0x00, 0x02, 0x05, 0x05, 0x00, 0x03, 0x07, 0x01, 0x01
        /*0010*/ 	.byte	0x02, 0x03, 0x00, 0x00, 0x02, 0x06, 0x01, 0x00, 0x04, 0x0b, 0x08, 0x00, 0x09, 0x00, 0x00, 0x00
        /*0020*/ 	.byte	0x00, 0x00, 0x00, 0x00


//--------------------- .nv.info._Z12parallel_sumPiS_i --------------------------
	.section	.nv.info._Z12parallel_sumPiS_i,"",@"SHT_CUDA_INFO"
	.sectionflags	@""
	.align	4


	//----- nvinfo : EIATTR_CUDA_API_VERSION
	.align		4
        /*0000*/ 	.byte	0x04, 0x37
        /*0002*/ 	.short	(.L_7 - .L_6)
.L_6:
        /*0004*/ 	.word	0x00000082


	//----- nvinfo : EIATTR_KPARAM_INFO
	.align		4
.L_7:
        /*0008*/ 	.byte	0x04, 0x17
        /*000a*/ 	.short	(.L_9 - .L_8)
.L_8:
        /*000c*/ 	.word	0x00000000
        /*0010*/ 	.short	0x0002
        /*0012*/ 	.short	0x0010
        /*0014*/ 	.byte	0x00, 0xf0, 0x11, 0x00


	//----- nvinfo : EIATTR_KPARAM_INFO
	.align		4
.L_9:
        /*0018*/ 	.byte	0x04, 0x17
        /*001a*/ 	.short	(.L_11 - .L_10)
.L_10:
        /*001c*/ 	.word	0x00000000
        /*0020*/ 	.short	0x0001
        /*0022*/ 	.short	0x0008
        /*0024*/ 	.byte	0x00, 0xf5, 0x21, 0x00


	//----- nvinfo : EIATTR_KPARAM_INFO
	.align		4
.L_11:
        /*0028*/ 	.byte	0x04, 0x17
        /*002a*/ 	.short	(.L_13 - .L_12)
.L_12:
        /*002c*/ 	.word	0x00000000
        /*0030*/ 	.short	0x0000
        /*0032*/ 	.short	0x0000
        /*0034*/ 	.byte	0x00, 0xf5, 0x21, 0x00


	//----- nvinfo : EIATTR_SPARSE_MMA_MASK
	.align		4
.L_13:
        /*0038*/ 	.byte	0x03, 0x50
        /*003a*/ 	.short	0x0000


	//----- nvinfo : EIATTR_MAXREG_COUNT
	.align		4
        /*003c*/ 	.byte	0x03, 0x1b
        /*003e*/ 	.short	0x00ff


	//----- nvinfo : EIATTR_NUM_BARRIERS
	.align		4
        /*0040*/ 	.byte	0x02, 0x4c
        /*0042*/ 	.byte	0x01
	.zero		1


	//----- nvinfo : EIATTR_MERCURY_ISA_VERSION
	.align		4
        /*0044*/ 	.byte	0x03, 0x5f
        /*0046*/ 	.short	0x0101


	//----- nvinfo : EIATTR_VRC_CTA_INIT_COUNT
	.align		4
        /*0048*/ 	.byte	0x02, 0x4a
	.zero		1
	.zero		1


	//----- nvinfo : EIATTR_EXIT_INSTR_OFFSETS
	.align		4
        /*004c*/ 	.byte	0x04, 0x1c
        /*004e*/ 	.short	(.L_15 - .L_14)


	//   ....[0]....
.L_14:
        /*0050*/ 	.word	0x00000210


	//   ....[1]....
        /*0054*/ 	.word	0x00000290


	//----- nvinfo : EIATTR_CBANK_PARAM_SIZE
	.align		4
.L_15:
        /*0058*/ 	.byte	0x03, 0x19
        /*005a*/ 	.short	0x0014


	//----- nvinfo : EIATTR_PARAM_CBANK
	.align		4
        /*005c*/ 	.byte	0x04, 0x0a
        /*005e*/ 	.short	(.L_17 - .L_16)
	.align		4
.L_16:
        /*0060*/ 	.word	index@(.nv.constant0._Z12parallel_sumPiS_i)
        /*0064*/ 	.short	0x0380
        /*0066*/ 	.short	0x0014


	//----- nvinfo : EIATTR_SW_WAR
	.align		4
.L_17:
        /*0068*/ 	.byte	0x04, 0x36
        /*006a*/ 	.short	(.L_19 - .L_18)
.L_18:
        /*006c*/ 	.word	0x00000008
.L_19:


//--------------------- .nv.callgraph             --------------------------
	.section	.nv.callgraph,"",@"SHT_CUDA_CALLGRAPH"
	.align	4
	.sectionentsize	8
	.align		4
        /*0000*/ 	.word	0x00000000
	.align		4
        /*0004*/ 	.word	0xffffffff
	.align		4
        /*0008*/ 	.word	0x00000000
	.align		4
        /*000c*/ 	.word	0xfffffffe
	.align		4
        /*0010*/ 	.word	0x00000000
	.align		4
        /*0014*/ 	.word	0xfffffffd
	.align		4
        /*0018*/ 	.word	0x00000000
	.align		4
        /*001c*/ 	.word	0xfffffffc


//--------------------- .text._Z12parallel_sumPiS_i --------------------------
	.section	.text._Z12parallel_sumPiS_i,"ax",@progbits
	.align	128
        .global         _Z12parallel_sumPiS_i
        .type           _Z12parallel_sumPiS_i,@function
        .size           _Z12parallel_sumPiS_i,(.L_x_3 - _Z12parallel_sumPiS_i)
        .other          _Z12parallel_sumPiS_i,@"STO_CUDA_ENTRY STV_DEFAULT"
_Z12parallel_sumPiS_i:
.text._Z12parallel_sumPiS_i:
[----:B------:R-:W-:Y:S01]  /*0000*/  LDC R1, c[0x0][0x37c] ;  /* 0x0000df00ff017b82 */ /* 0x000fe20000000800 */
[----:B------:R-:W0:Y:S01]  /*0010*/  S2R R6, SR_TID.X ;  /* 0x0000000000067919 */ /* 0x000e220000002100 */
[----:B------:R-:W0:Y:S01]  /*0020*/  LDCU UR8, c[0x0][0x360] ;  /* 0x00006c00ff0877ac */ /* 0x000e220008000800 */
[----:B------:R-:W-:Y:S01]  /*0030*/  IMAD.MOV.U32 R4, RZ, RZ, RZ ;  /* 0x000000ffff047224 */ /* 0x000fe200078e00ff */
[----:B------:R-:W0:Y:S01]  /*0040*/  S2R R7, SR_CTAID.X ;  /* 0x0000000000077919 */ /* 0x000e220000002500 */
[----:B------:R-:W1:Y:S01]  /*0050*/  LDCU UR4, c[0x0][0x390] ;  /* 0x00007200ff0477ac */ /* 0x000e620008000800 */
[----:B------:R-:W2:Y:S01]  /*0060*/  LDCU.64 UR6, c[0x0][0x358] ;  /* 0x00006b00ff0677ac */ /* 0x000ea20008000a00 */
[----:B0-----:R-:W-:-:S05]  /*0070*/  IMAD R5, R7, UR8, R6 ;  /* 0x0000000807057c24 */ /* 0x001fca000f8e0206 */
[----:B-1----:R-:W-:-:S13]  /*0080*/  ISETP.GE.AND P0, PT, R5, UR4, PT ;  /* 0x0000000405007c0c */ /* 0x002fda000bf06270 */
[----:B------:R-:W0:Y:S02]  /*0090*/  @!P0 LDC.64 R2, c[0x0][0x380] ;  /* 0x0000e000ff028b82 */ /* 0x000e240000000a00 */
[----:B0-----:R-:W-:-:S05]  /*00a0*/  @!P0 IMAD.WIDE R2, R5, 0x4, R2 ;  /* 0x0000000405028825 */ /* 0x001fca00078e0202 */
[----:B--2---:R-:W2:Y:S01]  /*00b0*/  @!P0 LDG.E R4, desc[UR6][R2.64] ;  /* 0x0000000602048981 */ /* 0x004ea2000c1e1900 */
[----:B------:R-:W0:Y:S01]  /*00c0*/  S2UR UR5, SR_CgaCtaId ;  /* 0x00000000000579c3 */ /* 0x000e220000008800 */
[----:B------:R-:W-:Y:S01]  /*00d0*/  IMAD.U32 R0, RZ, RZ, UR8 ;  /* 0x00000008ff007e24 */ /* 0x000fe2000f8e00ff */
[----:B------:R-:W-:Y:S01]  /*00e0*/  UMOV UR4, 0x400 ;  /* 0x0000040000047882 */ /* 0x000fe20000000000 */
[----:B------:R-:W-:-:S03]  /*00f0*/  ISETP.NE.AND P0, PT, R6, RZ, PT ;  /* 0x000000ff0600720c */ /* 0x000fc60003f05270 */
[----:B------:R-:W-:Y:S01]  /*0100*/  ISETP.GE.U32.AND P1, PT, R0, 0x2, PT ;  /* 0x000000020000780c */ /* 0x000fe20003f26070 */
[----:B0-----:R-:W-:-:S06]  /*0110*/  ULEA UR4, UR5, UR4, 0x18 ;  /* 0x0000000405047291 */ /* 0x001fcc000f8ec0ff */
[----:B------:R-:W-:-:S05]  /*0120*/  LEA R5, R6, UR4, 0x2 ;  /* 0x0000000406057c11 */ /* 0x000fca000f8e10ff */
[----:B--2---:R0:W-:Y:S01]  /*0130*/  STS [R5], R4 ;  /* 0x0000000405007388 */ /* 0x0041e20000000800 */
[----:B------:R-:W-:Y:S06]  /*0140*/  BAR.SYNC.DEFER_BLOCKING 0x0 ;  /* 0x0000000000007b1d */ /* 0x000fec0000010000 */
[----:B------:R-:W-:Y:S05]  /*0150*/  @!P1 BRA `(.L_x_0) ;  /* 0x00000000002c9947 */ /* 0x000fea0003800000 */
.L_x_1:
[----:B------:R-:W-:-:S04]  /*0160*/  SHF.R.U32.HI R8, RZ, 0x1, R0 ;  /* 0x00000001ff087819 */ /* 0x000fc80000011600 */
[----:B------:R-:W-:-:S13]  /*0170*/  ISETP.GE.U32.AND P1, PT, R6, R8, PT ;  /* 0x000000080600720c */ /* 0x000fda0003f26070 */
[----:B------:R-:W-:Y:S01]  /*0180*/  @!P1 LEA R2, R8, R5, 0x2 ;  /* 0x0000000508029211 */ /* 0x000fe200078e10ff */
[----:B------:R-:W-:Y:S05]  /*0190*/  @!P1 LDS R3, [R5] ;  /* 0x0000000005039984 */ /* 0x000fea0000000800 */
[----:B------:R-:W0:Y:S02]  /*01a0*/  @!P1 LDS R2, [R2] ;  /* 0x0000000002029984 */ /* 0x000e240000000800 */
[----:B0-----:R-:W-:-:S05]  /*01b0*/  @!P1 IMAD.IADD R4, R2, 0x1, R3 ;  /* 0x0000000102049824 */ /* 0x001fca00078e0203 */
[----:B------:R1:W-:Y:S01]  /*01c0*/  @!P1 STS [R5], R4 ;  /* 0x0000000405009388 */ /* 0x0003e20000000800 */
[----:B------:R-:W-:Y:S01]  /*01d0*/  BAR.SYNC.DEFER_BLOCKING 0x0 ;  /* 0x0000000000007b1d */ /* 0x000fe20000010000 */
[----:B------:R-:W-:Y:S02]  /*01e0*/  ISETP.GT.U32.AND P1, PT, R0, 0x3, PT ;  /* 0x000000030000780c */ /* 0x000fe40003f24070 */
[----:B------:R-:W-:-:S11]  /*01f0*/  MOV R0, R8 ;  /* 0x0000000800007202 */ /* 0x000fd60000000f00 */
[----:B-1----:R-:W-:Y:S05]  /*0200*/  @P1 BRA `(.L_x_1) ;  /* 0xfffffffc00d41947 */ /* 0x002fea000383ffff */
.L_x_0:
[----:B------:R-:W-:Y:S05]  /*0210*/  @P0 EXIT ;  /* 0x000000000000094d */ /* 0x000fea0003800000 */
[----:B------:R-:W1:Y:S01]  /*0220*/  S2UR UR5, SR_CgaCtaId ;  /* 0x00000000000579c3 */ /* 0x000e620000008800 */
[----:B------:R-:W-:-:S07]  /*0230*/  UMOV UR4, 0x400 ;  /* 0x0000040000047882 */ /* 0x000fce0000000000 */
[----:B------:R-:W2:Y:S01]  /*0240*/  LDC.64 R2, c[0x0][0x388] ;  /* 0x0000e200ff027b82 */ /* 0x000ea20000000a00 */
[----:B-1----:R-:W-:Y:S01]  /*0250*/  ULEA UR4, UR5, UR4, 0x18 ;  /* 0x0000000405047291 */ /* 0x002fe2000f8ec0ff */
[----:B--2---:R-:W-:-:S08]  /*0260*/  IMAD.WIDE.U32 R2, R7, 0x4, R2 ;  /* 0x0000000407027825 */ /* 0x004fd000078e0002 */
[----:B0-----:R-:W0:Y:S04]  /*0270*/  LDS R5, [UR4] ;  /* 0x00000004ff057984 */ /* 0x001e280008000800 */
[----:B0-----:R-:W-:Y:S01]  /*0280*/  STG.E desc[UR6][R2.64], R5 ;  /* 0x0000000502007986 */ /* 0x001fe2000c101906 */
[----:B------:R-:W-:Y:S05]  /*0290*/  EXIT ;  /* 0x000000000000794d */ /* 0x000fea0003800000 */
.L_x_2:
[----:B------:R-:W-:-:S00]  /*02a0*/  BRA `(.L_x_2) ;  /* 0xfffffffc00fc7947 */ /* 0x000fc0000383ffff */
[----:B------:R-:W-:-:S00]  /*02b0*/  NOP ;  /* 0x0000000000007918 */ /* 0x000fc00000000000 */
        /* <DEDUP_REMOVED lines=12> */
.L_x_3:


//--------------------- .nv.shared._Z12parallel_sumPiS_i --------------------------
	.section	.nv.shared._Z12parallel_sumPiS_i,"aw",@nobits
	.sectionflags	@""
	.align	4
.nv.shared._Z12parallel_sumPiS_i:
	.zero		2048


//--------------------- .nv.shared.reserved.0     --------------------------
	.section	.nv.shared.reserved.0,"aw",@nobits
	.weak		__nv_reservedSMEM_offset_0_alias
	.size		__nv_reservedSMEM_offset_0_alias, 0, 64
	.other		__nv_reservedSMEM_offset_0_alias,@"STO_CUDA_RESERVED_SHARED STV_DEFAULT"
__nv_reservedSMEM_offset_0_alias:
	.zero		0
	.zero		64


//--------------------- .nv.constant0._Z12parallel_sumPiS_i --------------------------
	.section	.nv.constant0._Z12parallel_sumPiS_i,"a",@progbits
	.sectionflags	@""
	.align	4
.nv.constant0._Z12parallel_sumPiS_i:
	.zero		916


//--------------------- SYMBOLS --------------------------

	.type		.nv.reservedSmem.offset0,@object
	.size		.nv.reservedSmem.offset0,0x4
	.type		.nv.reservedSmem.cap,@object
	.size		.nv.reservedSmem.cap,0x4
